	.headerflags	@"EF_CUDA_TEXMODE_UNIFIED EF_CUDA_64BIT_ADDRESS EF_CUDA_ACCELERATORS EF_CUDA_SM90 EF_CUDA_VIRTUAL_SM(EF_CUDA_SM90)"
	.elftype	@"ET_EXEC"


//--------------------- .nv.info                  --------------------------
	.section	.nv.info,"",@"SHT_CUDA_INFO"
	.align	4


	//----- nvinfo : EIATTR_REGCOUNT
	.align		4
        /*0000*/ 	.byte	0x04, 0x2f
        /*0002*/ 	.short	(.L_1 - .L_0)
	.align		4
.L_0:
        /*0004*/ 	.word	index@(triton_poi_fused_mean_40)
        /*0008*/ 	.word	0x00000014


	//----- nvinfo : EIATTR_MIN_STACK_SIZE
	.align		4
.L_1:
        /*000c*/ 	.byte	0x04, 0x12
        /*000e*/ 	.short	(.L_3 - .L_2)
	.align		4
.L_2:
        /*0010*/ 	.word	index@(triton_poi_fused_mean_40)
        /*0014*/ 	.word	0x00000000


	//----- nvinfo : EIATTR_FRAME_SIZE
	.align		4
.L_3:
        /*0018*/ 	.byte	0x04, 0x11
        /*001a*/ 	.short	(.L_5 - .L_4)
	.align		4
.L_4:
        /*001c*/ 	.word	index@(triton_poi_fused_mean_40)
        /*0020*/ 	.word	0x00000000


	//----- nvinfo : EIATTR_MIN_STACK_SIZE
	.align		4
.L_5:
        /*0024*/ 	.byte	0x04, 0x12
        /*0026*/ 	.short	(.L_7 - .L_6)
	.align		4
.L_6:
        /*0028*/ 	.word	index@(triton_poi_fused_mean_40)
        /*002c*/ 	.word	0x00000000
.L_7:


//--------------------- .nv.info.triton_poi_fused_mean_40 --------------------------
	.section	.nv.info.triton_poi_fused_mean_40,"",@"SHT_CUDA_INFO"
	.sectionflags	@""
	.align	4


	//----- nvinfo : EIATTR_CUDA_API_VERSION
	.align		4
        /*0000*/ 	.byte	0x04, 0x37
        /*0002*/ 	.short	(.L_9 - .L_8)
.L_8:
        /*0004*/ 	.word	0x0000007c


	//----- nvinfo : EIATTR_KPARAM_INFO
	.align		4
.L_9:
        /*0008*/ 	.byte	0x04, 0x17
        /*000a*/ 	.short	(.L_11 - .L_10)
.L_10:
        /*000c*/ 	.word	0x00000000
        /*0010*/ 	.short	0x0002
        /*0012*/ 	.short	0x0010
        /*0014*/ 	.byte	0x00, 0xf0, 0x11, 0x00


	//----- nvinfo : EIATTR_KPARAM_INFO
	.align		4
.L_11:
        /*0018*/ 	.byte	0x04, 0x17
        /*001a*/ 	.short	(.L_13 - .L_12)
.L_12:
        /*001c*/ 	.word	0x00000000
        /*0020*/ 	.short	0x0001
        /*0022*/ 	.short	0x0008
        /*0024*/ 	.byte	0x00, 0xf4, 0x21, 0x00


	//----- nvinfo : EIATTR_KPARAM_INFO
	.align		4
.L_13:
        /*0028*/ 	.byte	0x04, 0x17
        /*002a*/ 	.short	(.L_15 - .L_14)
.L_14:
        /*002c*/ 	.word	0x00000000
        /*0030*/ 	.short	0x0000
        /*0032*/ 	.short	0x0000
        /*0034*/ 	.byte	0x00, 0xf4, 0x21, 0x00


	//----- nvinfo : EIATTR_SPARSE_MMA_MASK
	.align		4
.L_15:
        /*0038*/ 	.byte	0x03, 0x50
        /*003a*/ 	.short	0x0000


	//----- nvinfo : EIATTR_MAXREG_COUNT
	.align		4
        /*003c*/ 	.byte	0x03, 0x1b
        /*003e*/ 	.short	0x00ff


	//----- nvinfo : EIATTR_EXIT_INSTR_OFFSETS
	.align		4
        /*0040*/ 	.byte	0x04, 0x1c
        /*0042*/ 	.short	(.L_17 - .L_16)


	//   ....[0]....
.L_16:
        /*0044*/ 	.word	0x00000200


	//   ....[1]....
        /*0048*/ 	.word	0x00000230


	//----- nvinfo : EIATTR_REQNTID
	.align		4
.L_17:
        /*004c*/ 	.byte	0x04, 0x10
        /*004e*/ 	.short	(.L_19 - .L_18)
.L_18:
        /*0050*/ 	.word	0x00000080
        /*0054*/ 	.word	0x00000001
        /*0058*/ 	.word	0x00000001


	//----- nvinfo : EIATTR_CBANK_PARAM_SIZE
	.align		4
.L_19:
        /*005c*/ 	.byte	0x03, 0x19
        /*005e*/ 	.short	0x0014


	//----- nvinfo : EIATTR_PARAM_CBANK
	.align		4
        /*0060*/ 	.byte	0x04, 0x0a
        /*0062*/ 	.short	(.L_21 - .L_20)
	.align		4
.L_20:
        /*0064*/ 	.word	index@(.nv.constant0.triton_poi_fused_mean_40)
        /*0068*/ 	.short	0x0210
        /*006a*/ 	.short	0x0014


	//----- nvinfo : EIATTR_SW_WAR
	.align		4
.L_21:
        /*006c*/ 	.byte	0x04, 0x36
        /*006e*/ 	.short	(.L_23 - .L_22)
.L_22:
        /*0070*/ 	.word	0x00000008
.L_23:


//--------------------- .nv.callgraph             --------------------------
	.section	.nv.callgraph,"",@"SHT_CUDA_CALLGRAPH"
	.align	4
	.sectionentsize	8
	.align		4
        /*0000*/ 	.word	0x00000000
	.align		4
        /*0004*/ 	.word	0xffffffff
	.align		4
        /*0008*/ 	.word	0x00000000
	.align		4
        /*000c*/ 	.word	0xfffffffe
	.align		4
        /*0010*/ 	.word	0x00000000
	.align		4
        /*0014*/ 	.word	0xfffffffd
	.align		4
        /*0018*/ 	.word	0x00000000
	.align		4
        /*001c*/ 	.word	0xfffffffc


//--------------------- .text.triton_poi_fused_mean_40 --------------------------
	.section	.text.triton_poi_fused_mean_40,"ax",@progbits
	.align	128
        .global         triton_poi_fused_mean_40
        .type           triton_poi_fused_mean_40,@function
        .size           triton_poi_fused_mean_40,(.L_x_1 - triton_poi_fused_mean_40)
        .other          triton_poi_fused_mean_40,@"STO_CUDA_ENTRY STV_DEFAULT"
triton_poi_fused_mean_40:
.text.triton_poi_fused_mean_40:
[----:B------:R-:W0:Y:S02]  /*0000*/  LDC R1, c[0x0][0x28] ;  /* 0x00000a00ff017b82 */ /* 0x000e240000000800 */
[----:B------:R-:W1:Y:S01]  /*0010*/  S2R R0, SR_TID.X ;  /* 0x0000000000007919 */ /* 0x000e620000002100 */
[----:B------:R-:W2:Y:S01]  /*0020*/  LDC.64 R2, c[0x0][0x210] ;  /* 0x00008400ff027b82 */ /* 0x000ea20000000a00 */
[----:B------:R-:W-:Y:S01]  /*0030*/  CS2R R14, SRZ ;  /* 0x00000000000e7805 */ /* 0x000fe2000001ff00 */
[----:B------:R-:W-:Y:S01]  /*0040*/  ULDC.64 UR4, c[0x0][0x208] ;  /* 0x0000820000047ab9 */ /* 0x000fe20000000a00 */
[----:B------:R-:W3:Y:S01]  /*0050*/  S2R R13, SR_CTAID.X ;  /* 0x00000000000d7919 */ /* 0x000ee20000002500 */
[----:B-1----:R-:W-:-:S04]  /*0060*/  LOP3.LUT R0, R0, 0x7f, RZ, 0xc0, !PT ;  /* 0x0000007f00007812 */ /* 0x002fc800078ec0ff */
[----:B---3--:R-:W-:-:S04]  /*0070*/  LEA R13, R13, R0, 0x7 ;  /* 0x000000000d0d7211 */ /* 0x008fc800078e38ff */
[C---:B------:R-:W-:Y:S01]  /*0080*/  ISETP.GE.AND P0, PT, R13.reuse, 0x480, PT ;  /* 0x000004800d00780c */ /* 0x040fe20003f06270 */
[----:B------:R-:W-:-:S05]  /*0090*/  IMAD.HI R0, R13, 0x38e38e39, RZ ;  /* 0x38e38e390d007827 */ /* 0x000fca00078e02ff */
[----:B------:R-:W-:-:S04]  /*00a0*/  SHF.R.U32.HI R5, RZ, 0x1f, R0 ;  /* 0x0000001fff057819 */ /* 0x000fc80000011600 */
[----:B------:R-:W-:-:S05]  /*00b0*/  LEA.HI.SX32 R0, R0, R5, 0x1a ;  /* 0x0000000500007211 */ /* 0x000fca00078fd2ff */
[----:B------:R-:W-:-:S04]  /*00c0*/  IMAD R5, R0, -0x120, R13 ;  /* 0xfffffee000057824 */ /* 0x000fc800078e020d */
[----:B------:R-:W-:Y:S01]  /*00d0*/  IMAD R9, R0, 0x480, R5 ;  /* 0x0000048000097824 */ /* 0x000fe200078e0205 */
[----:B------:R-:W-:-:S03]  /*00e0*/  HFMA2.MMA R0, -RZ, RZ, 0, 0 ;  /* 0x00000000ff007435 */ /* 0x000fc600000001ff */
[----:B--2---:R-:W-:Y:S01]  /*00f0*/  IMAD.WIDE R4, R9, 0x4, R2 ;  /* 0x0000000409047825 */ /* 0x004fe200078e0202 */
[----:B------:R-:W-:Y:S02]  /*0100*/  IADD3 R7, R9, 0x120, RZ ;  /* 0x0000012009077810 */ /* 0x000fe40007ffe0ff */
[----:B------:R-:W-:-:S03]  /*0110*/  IADD3 R11, R9, 0x240, RZ ;  /* 0x00000240090b7810 */ /* 0x000fc60007ffe0ff */
[--C-:B------:R-:W-:Y:S01]  /*0120*/  IMAD.WIDE R6, R7, 0x4, R2.reuse ;  /* 0x0000000407067825 */ /* 0x100fe200078e0202 */
[----:B------:R-:W-:Y:S01]  /*0130*/  IADD3 R17, R9, 0x360, RZ ;  /* 0x0000036009117810 */ /* 0x000fe20007ffe0ff */
[----:B------:R1:W2:Y:S01]  /*0140*/  @!P0 LDG.E R0, desc[UR4][R4.64] ;  /* 0x0000000404008981 */ /* 0x0002a2000c1e1900 */
[----:B------:R-:W-:Y:S01]  /*0150*/  MOV R12, RZ ;  /* 0x000000ff000c7202 */ /* 0x000fe20000000f00 */
[--C-:B------:R-:W-:Y:S02]  /*0160*/  IMAD.WIDE R8, R11, 0x4, R2.reuse ;  /* 0x000000040b087825 */ /* 0x100fe400078e0202 */
[----:B------:R-:W2:Y:S01]  /*0170*/  @!P0 LDG.E R15, desc[UR4][R6.64] ;  /* 0x00000004060f8981 */ /* 0x000ea2000c1e1900 */
[----:B------:R-:W1:Y:S01]  /*0180*/  LDC.64 R10, c[0x0][0x218] ;  /* 0x00008600ff0a7b82 */ /* 0x000e620000000a00 */
[----:B------:R-:W-:Y:S02]  /*0190*/  IMAD.WIDE R2, R17, 0x4, R2 ;  /* 0x0000000411027825 */ /* 0x000fe400078e0202 */
[----:B------:R-:W3:Y:S04]  /*01a0*/  @!P0 LDG.E R12, desc[UR4][R8.64] ;  /* 0x00000004080c8981 */ /* 0x000ee8000c1e1900 */
[----:B------:R-:W4:Y:S01]  /*01b0*/  @!P0 LDG.E R14, desc[UR4][R2.64] ;  /* 0x00000004020e8981 */ /* 0x000f22000c1e1900 */
[----:B-1----:R-:W-:-:S04]  /*01c0*/  IMAD.WIDE R4, R13, 0x4, R10 ;  /* 0x000000040d047825 */ /* 0x002fc800078e020a */
[----:B--2---:R-:W-:-:S04]  /*01d0*/  FADD R15, R15, R0 ;  /* 0x000000000f0f7221 */ /* 0x004fc80000000000 */
[----:B---3--:R-:W-:-:S04]  /*01e0*/  FADD R15, R15, R12 ;  /* 0x0000000c0f0f7221 */ /* 0x008fc80000000000 */
[----:B----4-:R-:W-:Y:S01]  /*01f0*/  FADD R14, R15, R14 ;  /* 0x0000000e0f0e7221 */ /* 0x010fe20000000000 */
[----:B------:R-:W-:Y:S06]  /*0200*/  @P0 EXIT ;  /* 0x000000000000094d */ /* 0x000fec0003800000 */
[----:B------:R-:W-:-:S05]  /*0210*/  FMUL R3, R14, 0.25 ;  /* 0x3e8000000e037820 */ /* 0x000fca0000400000 */
[----:B------:R-:W-:Y:S01]  /*0220*/  STG.E desc[UR4][R4.64], R3 ;  /* 0x0000000304007986 */ /* 0x000fe2000c101904 */
[----:B------:R-:W-:Y:S05]  /*0230*/  EXIT ;  /* 0x000000000000794d */ /* 0x000fea0003800000 */
.L_x_0:
[----:B------:R-:W-:-:S00]  /*0240*/  BRA `(.L_x_0) ;  /* 0xfffffffc00fc7947 */ /* 0x000fc0000383ffff */
[----:B------:R-:W-:-:S00]  /*0250*/  NOP ;  /* 0x0000000000007918 */ /* 0x000fc00000000000 */
        /* <DEDUP_REMOVED lines=10> */
.L_x_1:


//--------------------- .nv.constant0.triton_poi_fused_mean_40 --------------------------
	.section	.nv.constant0.triton_poi_fused_mean_40,"a",@progbits
	.sectionflags	@""
	.align	4
.nv.constant0.triton_poi_fused_mean_40:
	.zero		548
